//
// Generated by NVIDIA NVVM Compiler
//
// Compiler Build ID: CL-36424714
// Cuda compilation tools, release 13.0, V13.0.88
// Based on NVVM 20.0.0
//

.version 9.0
.target sm_100
.address_size 64

	// .globl	_Z9JORkernelPdS_i

.visible .entry _Z9JORkernelPdS_i(
	.param .u64 .ptr .align 1 _Z9JORkernelPdS_i_param_0,
	.param .u64 .ptr .align 1 _Z9JORkernelPdS_i_param_1,
	.param .u32 _Z9JORkernelPdS_i_param_2
)
{
	.reg .pred 	%p<22>;
	.reg .b32 	%r<96>;
	.reg .b64 	%rd<57>;
	.reg .b64 	%fd<234>;

	ld.param.u64 	%rd15, [_Z9JORkernelPdS_i_param_0];
	ld.param.u64 	%rd16, [_Z9JORkernelPdS_i_param_1];
	ld.param.u32 	%r49, [_Z9JORkernelPdS_i_param_2];
	cvta.to.global.u64 	%rd1, %rd15;
	cvta.to.global.u64 	%rd2, %rd16;
	mov.u32 	%r50, %nctaid.x;
	mov.u32 	%r51, %ctaid.x;
	mov.u32 	%r52, %ctaid.y;
	mov.u32 	%r53, %tid.x;
	mov.u32 	%r54, %tid.y;
	mad.lo.s32 	%r55, %r52, %r50, %r51;
	shl.b32 	%r56, %r54, 4;
	add.s32 	%r57, %r56, %r53;
	shl.b32 	%r58, %r55, 8;
	add.s32 	%r1, %r57, %r58;
	setp.ge.s32 	%p1, %r1, %r49;
	@%p1 bra 	$L__BB0_32;
	rem.u32 	%r2, %r1, %r49;
	setp.eq.s32 	%p2, %r2, 0;
	mov.f64 	%fd222, 0d0000000000000000;
	mov.b32 	%r87, 0;
	@%p2 bra 	$L__BB0_14;
	mul.lo.s32 	%r3, %r2, %r49;
	and.b32  	%r4, %r2, 15;
	setp.lt.u32 	%p3, %r2, 16;
	mov.b32 	%r87, 0;
	mov.f64 	%fd222, 0d0000000000000000;
	@%p3 bra 	$L__BB0_5;
	and.b32  	%r87, %r2, 2147483632;
	neg.s32 	%r77, %r87;
	add.s64 	%rd53, %rd2, 64;
	mov.b32 	%r78, 0;
	mov.f64 	%fd222, 0d0000000000000000;
$L__BB0_4:
	.pragma "nounroll";
	add.s32 	%r63, %r78, %r3;
	mul.wide.s32 	%rd17, %r63, 8;
	add.s64 	%rd18, %rd1, %rd17;
	ld.global.f64 	%fd34, [%rd18];
	ld.global.f64 	%fd35, [%rd53+-64];
	fma.rn.f64 	%fd36, %fd34, %fd35, %fd222;
	ld.global.f64 	%fd37, [%rd18+8];
	ld.global.f64 	%fd38, [%rd53+-56];
	fma.rn.f64 	%fd39, %fd37, %fd38, %fd36;
	ld.global.f64 	%fd40, [%rd18+16];
	ld.global.f64 	%fd41, [%rd53+-48];
	fma.rn.f64 	%fd42, %fd40, %fd41, %fd39;
	ld.global.f64 	%fd43, [%rd18+24];
	ld.global.f64 	%fd44, [%rd53+-40];
	fma.rn.f64 	%fd45, %fd43, %fd44, %fd42;
	ld.global.f64 	%fd46, [%rd18+32];
	ld.global.f64 	%fd47, [%rd53+-32];
	fma.rn.f64 	%fd48, %fd46, %fd47, %fd45;
	ld.global.f64 	%fd49, [%rd18+40];
	ld.global.f64 	%fd50, [%rd53+-24];
	fma.rn.f64 	%fd51, %fd49, %fd50, %fd48;
	ld.global.f64 	%fd52, [%rd18+48];
	ld.global.f64 	%fd53, [%rd53+-16];
	fma.rn.f64 	%fd54, %fd52, %fd53, %fd51;
	ld.global.f64 	%fd55, [%rd18+56];
	ld.global.f64 	%fd56, [%rd53+-8];
	fma.rn.f64 	%fd57, %fd55, %fd56, %fd54;
	ld.global.f64 	%fd58, [%rd18+64];
	ld.global.f64 	%fd59, [%rd53];
	fma.rn.f64 	%fd60, %fd58, %fd59, %fd57;
	ld.global.f64 	%fd61, [%rd18+72];
	ld.global.f64 	%fd62, [%rd53+8];
	fma.rn.f64 	%fd63, %fd61, %fd62, %fd60;
	ld.global.f64 	%fd64, [%rd18+80];
	ld.global.f64 	%fd65, [%rd53+16];
	fma.rn.f64 	%fd66, %fd64, %fd65, %fd63;
	ld.global.f64 	%fd67, [%rd18+88];
	ld.global.f64 	%fd68, [%rd53+24];
	fma.rn.f64 	%fd69, %fd67, %fd68, %fd66;
	ld.global.f64 	%fd70, [%rd18+96];
	ld.global.f64 	%fd71, [%rd53+32];
	fma.rn.f64 	%fd72, %fd70, %fd71, %fd69;
	ld.global.f64 	%fd73, [%rd18+104];
	ld.global.f64 	%fd74, [%rd53+40];
	fma.rn.f64 	%fd75, %fd73, %fd74, %fd72;
	ld.global.f64 	%fd76, [%rd18+112];
	ld.global.f64 	%fd77, [%rd53+48];
	fma.rn.f64 	%fd78, %fd76, %fd77, %fd75;
	ld.global.f64 	%fd79, [%rd18+120];
	ld.global.f64 	%fd80, [%rd53+56];
	fma.rn.f64 	%fd222, %fd79, %fd80, %fd78;
	add.s32 	%r78, %r78, 16;
	add.s32 	%r77, %r77, 16;
	add.s64 	%rd53, %rd53, 128;
	setp.ne.s32 	%p4, %r77, 0;
	@%p4 bra 	$L__BB0_4;
$L__BB0_5:
	setp.eq.s32 	%p5, %r4, 0;
	@%p5 bra 	$L__BB0_14;
	and.b32  	%r13, %r2, 7;
	setp.lt.u32 	%p6, %r4, 8;
	@%p6 bra 	$L__BB0_8;
	add.s32 	%r65, %r87, %r3;
	mul.wide.s32 	%rd19, %r65, 8;
	add.s64 	%rd20, %rd1, %rd19;
	ld.global.f64 	%fd82, [%rd20];
	mul.wide.u32 	%rd21, %r87, 8;
	add.s64 	%rd22, %rd2, %rd21;
	ld.global.f64 	%fd83, [%rd22];
	fma.rn.f64 	%fd84, %fd82, %fd83, %fd222;
	ld.global.f64 	%fd85, [%rd20+8];
	ld.global.f64 	%fd86, [%rd22+8];
	fma.rn.f64 	%fd87, %fd85, %fd86, %fd84;
	ld.global.f64 	%fd88, [%rd20+16];
	ld.global.f64 	%fd89, [%rd22+16];
	fma.rn.f64 	%fd90, %fd88, %fd89, %fd87;
	ld.global.f64 	%fd91, [%rd20+24];
	ld.global.f64 	%fd92, [%rd22+24];
	fma.rn.f64 	%fd93, %fd91, %fd92, %fd90;
	ld.global.f64 	%fd94, [%rd20+32];
	ld.global.f64 	%fd95, [%rd22+32];
	fma.rn.f64 	%fd96, %fd94, %fd95, %fd93;
	ld.global.f64 	%fd97, [%rd20+40];
	ld.global.f64 	%fd98, [%rd22+40];
	fma.rn.f64 	%fd99, %fd97, %fd98, %fd96;
	ld.global.f64 	%fd100, [%rd20+48];
	ld.global.f64 	%fd101, [%rd22+48];
	fma.rn.f64 	%fd102, %fd100, %fd101, %fd99;
	ld.global.f64 	%fd103, [%rd20+56];
	ld.global.f64 	%fd104, [%rd22+56];
	fma.rn.f64 	%fd222, %fd103, %fd104, %fd102;
	add.s32 	%r87, %r87, 8;
$L__BB0_8:
	setp.eq.s32 	%p7, %r13, 0;
	@%p7 bra 	$L__BB0_14;
	and.b32  	%r17, %r2, 3;
	setp.lt.u32 	%p8, %r13, 4;
	@%p8 bra 	$L__BB0_11;
	add.s32 	%r67, %r87, %r3;
	mul.wide.s32 	%rd23, %r67, 8;
	add.s64 	%rd24, %rd1, %rd23;
	ld.global.f64 	%fd106, [%rd24];
	mul.wide.u32 	%rd25, %r87, 8;
	add.s64 	%rd26, %rd2, %rd25;
	ld.global.f64 	%fd107, [%rd26];
	fma.rn.f64 	%fd108, %fd106, %fd107, %fd222;
	ld.global.f64 	%fd109, [%rd24+8];
	ld.global.f64 	%fd110, [%rd26+8];
	fma.rn.f64 	%fd111, %fd109, %fd110, %fd108;
	ld.global.f64 	%fd112, [%rd24+16];
	ld.global.f64 	%fd113, [%rd26+16];
	fma.rn.f64 	%fd114, %fd112, %fd113, %fd111;
	ld.global.f64 	%fd115, [%rd24+24];
	ld.global.f64 	%fd116, [%rd26+24];
	fma.rn.f64 	%fd222, %fd115, %fd116, %fd114;
	add.s32 	%r87, %r87, 4;
$L__BB0_11:
	setp.eq.s32 	%p9, %r17, 0;
	@%p9 bra 	$L__BB0_14;
	mul.wide.u32 	%rd27, %r87, 8;
	add.s64 	%rd54, %rd2, %rd27;
	neg.s32 	%r85, %r17;
$L__BB0_13:
	.pragma "nounroll";
	add.s32 	%r68, %r87, %r3;
	mul.wide.s32 	%rd28, %r68, 8;
	add.s64 	%rd29, %rd1, %rd28;
	ld.global.f64 	%fd117, [%rd29];
	ld.global.f64 	%fd118, [%rd54];
	fma.rn.f64 	%fd222, %fd117, %fd118, %fd222;
	add.s32 	%r87, %r87, 1;
	add.s64 	%rd54, %rd54, 8;
	add.s32 	%r85, %r85, 1;
	setp.ne.s32 	%p10, %r85, 0;
	@%p10 bra 	$L__BB0_13;
$L__BB0_14:
	setp.ge.s32 	%p11, %r87, %r49;
	@%p11 bra 	$L__BB0_18;
	setp.eq.s32 	%p12, %r87, %r2;
	@%p12 bra 	$L__BB0_17;
	mad.lo.s32 	%r69, %r2, %r49, %r87;
	mul.wide.s32 	%rd30, %r69, 8;
	add.s64 	%rd31, %rd1, %rd30;
	ld.global.f64 	%fd119, [%rd31];
	mul.wide.u32 	%rd32, %r87, 8;
	add.s64 	%rd33, %rd2, %rd32;
	ld.global.f64 	%fd120, [%rd33];
	fma.rn.f64 	%fd222, %fd119, %fd120, %fd222;
$L__BB0_17:
	add.s32 	%r87, %r87, 1;
$L__BB0_18:
	setp.ge.s32 	%p13, %r87, %r49;
	@%p13 bra 	$L__BB0_31;
	mul.lo.s32 	%r29, %r2, %r49;
	sub.s32 	%r30, %r49, %r87;
	and.b32  	%r31, %r30, 15;
	sub.s32 	%r70, %r87, %r49;
	setp.gt.u32 	%p14, %r70, -16;
	@%p14 bra 	$L__BB0_22;
	and.b32  	%r71, %r30, -16;
	neg.s32 	%r89, %r71;
	mul.wide.u32 	%rd34, %r87, 8;
	add.s64 	%rd35, %rd34, %rd2;
	add.s64 	%rd55, %rd35, 64;
$L__BB0_21:
	.pragma "nounroll";
	add.s32 	%r72, %r87, %r29;
	mul.wide.s32 	%rd36, %r72, 8;
	add.s64 	%rd37, %rd1, %rd36;
	ld.global.f64 	%fd122, [%rd37];
	ld.global.f64 	%fd123, [%rd55+-64];
	fma.rn.f64 	%fd124, %fd122, %fd123, %fd222;
	ld.global.f64 	%fd125, [%rd37+8];
	ld.global.f64 	%fd126, [%rd55+-56];
	fma.rn.f64 	%fd127, %fd125, %fd126, %fd124;
	ld.global.f64 	%fd128, [%rd37+16];
	ld.global.f64 	%fd129, [%rd55+-48];
	fma.rn.f64 	%fd130, %fd128, %fd129, %fd127;
	ld.global.f64 	%fd131, [%rd37+24];
	ld.global.f64 	%fd132, [%rd55+-40];
	fma.rn.f64 	%fd133, %fd131, %fd132, %fd130;
	ld.global.f64 	%fd134, [%rd37+32];
	ld.global.f64 	%fd135, [%rd55+-32];
	fma.rn.f64 	%fd136, %fd134, %fd135, %fd133;
	ld.global.f64 	%fd137, [%rd37+40];
	ld.global.f64 	%fd138, [%rd55+-24];
	fma.rn.f64 	%fd139, %fd137, %fd138, %fd136;
	ld.global.f64 	%fd140, [%rd37+48];
	ld.global.f64 	%fd141, [%rd55+-16];
	fma.rn.f64 	%fd142, %fd140, %fd141, %fd139;
	ld.global.f64 	%fd143, [%rd37+56];
	ld.global.f64 	%fd144, [%rd55+-8];
	fma.rn.f64 	%fd145, %fd143, %fd144, %fd142;
	ld.global.f64 	%fd146, [%rd37+64];
	ld.global.f64 	%fd147, [%rd55];
	fma.rn.f64 	%fd148, %fd146, %fd147, %fd145;
	ld.global.f64 	%fd149, [%rd37+72];
	ld.global.f64 	%fd150, [%rd55+8];
	fma.rn.f64 	%fd151, %fd149, %fd150, %fd148;
	ld.global.f64 	%fd152, [%rd37+80];
	ld.global.f64 	%fd153, [%rd55+16];
	fma.rn.f64 	%fd154, %fd152, %fd153, %fd151;
	ld.global.f64 	%fd155, [%rd37+88];
	ld.global.f64 	%fd156, [%rd55+24];
	fma.rn.f64 	%fd157, %fd155, %fd156, %fd154;
	ld.global.f64 	%fd158, [%rd37+96];
	ld.global.f64 	%fd159, [%rd55+32];
	fma.rn.f64 	%fd160, %fd158, %fd159, %fd157;
	ld.global.f64 	%fd161, [%rd37+104];
	ld.global.f64 	%fd162, [%rd55+40];
	fma.rn.f64 	%fd163, %fd161, %fd162, %fd160;
	ld.global.f64 	%fd164, [%rd37+112];
	ld.global.f64 	%fd165, [%rd55+48];
	fma.rn.f64 	%fd166, %fd164, %fd165, %fd163;
	ld.global.f64 	%fd167, [%rd37+120];
	ld.global.f64 	%fd168, [%rd55+56];
	fma.rn.f64 	%fd222, %fd167, %fd168, %fd166;
	add.s32 	%r87, %r87, 16;
	add.s32 	%r89, %r89, 16;
	add.s64 	%rd55, %rd55, 128;
	setp.ne.s32 	%p15, %r89, 0;
	@%p15 bra 	$L__BB0_21;
$L__BB0_22:
	setp.eq.s32 	%p16, %r31, 0;
	@%p16 bra 	$L__BB0_31;
	and.b32  	%r38, %r30, 7;
	setp.lt.u32 	%p17, %r31, 8;
	@%p17 bra 	$L__BB0_25;
	add.s32 	%r73, %r87, %r29;
	mul.wide.s32 	%rd38, %r73, 8;
	add.s64 	%rd39, %rd1, %rd38;
	ld.global.f64 	%fd170, [%rd39];
	mul.wide.u32 	%rd40, %r87, 8;
	add.s64 	%rd41, %rd2, %rd40;
	ld.global.f64 	%fd171, [%rd41];
	fma.rn.f64 	%fd172, %fd170, %fd171, %fd222;
	ld.global.f64 	%fd173, [%rd39+8];
	ld.global.f64 	%fd174, [%rd41+8];
	fma.rn.f64 	%fd175, %fd173, %fd174, %fd172;
	ld.global.f64 	%fd176, [%rd39+16];
	ld.global.f64 	%fd177, [%rd41+16];
	fma.rn.f64 	%fd178, %fd176, %fd177, %fd175;
	ld.global.f64 	%fd179, [%rd39+24];
	ld.global.f64 	%fd180, [%rd41+24];
	fma.rn.f64 	%fd181, %fd179, %fd180, %fd178;
	ld.global.f64 	%fd182, [%rd39+32];
	ld.global.f64 	%fd183, [%rd41+32];
	fma.rn.f64 	%fd184, %fd182, %fd183, %fd181;
	ld.global.f64 	%fd185, [%rd39+40];
	ld.global.f64 	%fd186, [%rd41+40];
	fma.rn.f64 	%fd187, %fd185, %fd186, %fd184;
	ld.global.f64 	%fd188, [%rd39+48];
	ld.global.f64 	%fd189, [%rd41+48];
	fma.rn.f64 	%fd190, %fd188, %fd189, %fd187;
	ld.global.f64 	%fd191, [%rd39+56];
	ld.global.f64 	%fd192, [%rd41+56];
	fma.rn.f64 	%fd222, %fd191, %fd192, %fd190;
	add.s32 	%r87, %r87, 8;
$L__BB0_25:
	setp.eq.s32 	%p18, %r38, 0;
	@%p18 bra 	$L__BB0_31;
	and.b32  	%r41, %r30, 3;
	setp.lt.u32 	%p19, %r38, 4;
	@%p19 bra 	$L__BB0_28;
	add.s32 	%r74, %r87, %r29;
	mul.wide.s32 	%rd42, %r74, 8;
	add.s64 	%rd43, %rd1, %rd42;
	ld.global.f64 	%fd194, [%rd43];
	mul.wide.u32 	%rd44, %r87, 8;
	add.s64 	%rd45, %rd2, %rd44;
	ld.global.f64 	%fd195, [%rd45];
	fma.rn.f64 	%fd196, %fd194, %fd195, %fd222;
	ld.global.f64 	%fd197, [%rd43+8];
	ld.global.f64 	%fd198, [%rd45+8];
	fma.rn.f64 	%fd199, %fd197, %fd198, %fd196;
	ld.global.f64 	%fd200, [%rd43+16];
	ld.global.f64 	%fd201, [%rd45+16];
	fma.rn.f64 	%fd202, %fd200, %fd201, %fd199;
	ld.global.f64 	%fd203, [%rd43+24];
	ld.global.f64 	%fd204, [%rd45+24];
	fma.rn.f64 	%fd222, %fd203, %fd204, %fd202;
	add.s32 	%r87, %r87, 4;
$L__BB0_28:
	setp.eq.s32 	%p20, %r41, 0;
	@%p20 bra 	$L__BB0_31;
	mul.wide.u32 	%rd46, %r87, 8;
	add.s64 	%rd56, %rd2, %rd46;
	neg.s32 	%r94, %r41;
$L__BB0_30:
	.pragma "nounroll";
	add.s32 	%r75, %r87, %r29;
	mul.wide.s32 	%rd47, %r75, 8;
	add.s64 	%rd48, %rd1, %rd47;
	ld.global.f64 	%fd205, [%rd48];
	ld.global.f64 	%fd206, [%rd56];
	fma.rn.f64 	%fd222, %fd205, %fd206, %fd222;
	add.s32 	%r87, %r87, 1;
	add.s64 	%rd56, %rd56, 8;
	add.s32 	%r94, %r94, 1;
	setp.ne.s32 	%p21, %r94, 0;
	@%p21 bra 	$L__BB0_30;
$L__BB0_31:
	mul.wide.u32 	%rd49, %r1, 8;
	add.s64 	%rd50, %rd2, %rd49;
	ld.global.f64 	%fd207, [%rd50];
	mul.f64 	%fd208, %fd207, 0d3FE0000000000000;
	mad.lo.s32 	%r76, %r2, %r49, %r2;
	mul.wide.u32 	%rd51, %r76, 8;
	add.s64 	%rd52, %rd1, %rd51;
	ld.global.f64 	%fd209, [%rd52];
	mov.f64 	%fd210, 0d3FE0000000000000;
	div.rn.f64 	%fd211, %fd210, %fd209;
	mul.f64 	%fd212, %fd222, %fd211;
	sub.f64 	%fd213, %fd208, %fd212;
	st.global.f64 	[%rd50], %fd213;
$L__BB0_32:
	bar.sync 	0;
	ret;

}


// ===== COMPILED SASS (sm_100) =====

	.target	sm_100

	.elftype	@"ET_EXEC"


//--------------------- .note.nv.tkinfo           --------------------------
	.section	.note.nv.tkinfo,"",@"SHT_NOTE"
	.sectionflags	@"SHF_NOTE_NV_TKINFO"
	.tkinfo
        /*0018*/ 	.word	0x00000002
        /*0030*/ 	.string	""
        /*0030*/ 	.string	"ptxas"
        /*0030*/ 	.string	"Cuda compilation tools, release 13.0, V13.0.88"
        /*0030*/ 	.string	"Build cuda_13.0.r13.0/compiler.36424714_0"
        /*0030*/ 	.string	"-arch sm_100 -m 64 "



//--------------------- .note.nv.cuinfo           --------------------------
	.section	.note.nv.cuinfo,"",@"SHT_NOTE"
	.sectionflags	@"SHF_NOTE_NV_CUINFO"
        /*0018*/ 	.short	0x0002
        /*001a*/ 	.short	0x0064
        /*001c*/ 	.short	0x0082
	.zero		2


//--------------------- .nv.info                  --------------------------
	.section	.nv.info,"",@"SHT_CUDA_INFO"
	.align	4


	//----- nvinfo : EIATTR_REGCOUNT
	.align		4
        /*0000*/ 	.byte	0x04, 0x2f
        /*0002*/ 	.short	(.L_1 - .L_0)
	.align		4
.L_0:
        /*0004*/ 	.word	index@(_Z9JORkernelPdS_i)
        /*0008*/ 	.word	0x00000020


	//----- nvinfo : EIATTR_FRAME_SIZE
	.align		4
.L_1:
        /*000c*/ 	.byte	0x04, 0x11
        /*000e*/ 	.short	(.L_3 - .L_2)
	.align		4
.L_2:
        /*0010*/ 	.word	index@($__internal_0_$__cuda_sm20_div_rn_f64_full)
        /*0014*/ 	.word	0x00000000


	//----- nvinfo : EIATTR_FRAME_SIZE
	.align		4
.L_3:
        /*0018*/ 	.byte	0x04, 0x11
        /*001a*/ 	.short	(.L_5 - .L_4)
	.align		4
.L_4:
        /*001c*/ 	.word	index@(_Z9JORkernelPdS_i)
        /*0020*/ 	.word	0x00000000


	//----- nvinfo : EIATTR_MIN_STACK_SIZE
	.align		4
.L_5:
        /*0024*/ 	.byte	0x04, 0x12
        /*0026*/ 	.short	(.L_7 - .L_6)
	.align		4
.L_6:
        /*0028*/ 	.word	index@(_Z9JORkernelPdS_i)
        /*002c*/ 	.word	0x00000000
.L_7:


//--------------------- .nv.compat                --------------------------
	.section	.nv.compat,"",@"SHT_CUDA_COMPAT_INFO"
	.align	4
        /*0000*/ 	.byte	0x02, 0x09, 0x00, 0x00, 0x02, 0x02, 0x01, 0x00, 0x02, 0x05, 0x05, 0x00, 0x03, 0x07, 0x01, 0x01
        /*0010*/ 	.byte	0x02, 0x03, 0x00, 0x00, 0x02, 0x06, 0x01, 0x00, 0x04, 0x0b, 0x08, 0x00, 0x01, 0x00, 0x00, 0x00
        /*0020*/ 	.byte	0x00, 0x00, 0x00, 0x00


//--------------------- .nv.info._Z9JORkernelPdS_i --------------------------
	.section	.nv.info._Z9JORkernelPdS_i,"",@"SHT_CUDA_INFO"
	.sectionflags	@""
	.align	4


	//----- nvinfo : EIATTR_CUDA_API_VERSION
	.align		4
        /*0000*/ 	.byte	0x04, 0x37
        /*0002*/ 	.short	(.L_9 - .L_8)
.L_8:
        /*0004*/ 	.word	0x00000082


	//----- nvinfo : EIATTR_KPARAM_INFO
	.align		4
.L_9:
        /*0008*/ 	.byte	0x04, 0x17
        /*000a*/ 	.short	(.L_11 - .L_10)
.L_10:
        /*000c*/ 	.word	0x00000000
        /*0010*/ 	.short	0x0002
        /*0012*/ 	.short	0x0010
        /*0014*/ 	.byte	0x00, 0xf0, 0x11, 0x00


	//----- nvinfo : EIATTR_KPARAM_INFO
	.align		4
.L_11:
        /*0018*/ 	.byte	0x04, 0x17
        /*001a*/ 	.short	(.L_13 - .L_12)
.L_12:
        /*001c*/ 	.word	0x00000000
        /*0020*/ 	.short	0x0001
        /*0022*/ 	.short	0x0008
        /*0024*/ 	.byte	0x00, 0xf5, 0x21, 0x00


	//----- nvinfo : EIATTR_KPARAM_INFO
	.align		4
.L_13:
        /*0028*/ 	.byte	0x04, 0x17
        /*002a*/ 	.short	(.L_15 - .L_14)
.L_14:
        /*002c*/ 	.word	0x00000000
        /*0030*/ 	.short	0x0000
        /*0032*/ 	.short	0x0000
        /*0034*/ 	.byte	0x00, 0xf5, 0x21, 0x00


	//----- nvinfo : EIATTR_SPARSE_MMA_MASK
	.align		4
.L_15:
        /*0038*/ 	.byte	0x03, 0x50
        /*003a*/ 	.short	0x0000


	//----- nvinfo : EIATTR_MAXREG_COUNT
	.align		4
        /*003c*/ 	.byte	0x03, 0x1b
        /*003e*/ 	.short	0x00ff


	//----- nvinfo : EIATTR_NUM_BARRIERS
	.align		4
        /*0040*/ 	.byte	0x02, 0x4c
        /*0042*/ 	.byte	0x01
	.zero		1


	//----- nvinfo : EIATTR_MERCURY_ISA_VERSION
	.align		4
        /*0044*/ 	.byte	0x03, 0x5f
        /*0046*/ 	.short	0x0101


	//----- nvinfo : EIATTR_VRC_CTA_INIT_COUNT
	.align		4
        /*0048*/ 	.byte	0x02, 0x4a
	.zero		1
	.zero		1


	//----- nvinfo : EIATTR_EXIT_INSTR_OFFSETS
	.align		4
        /*004c*/ 	.byte	0x04, 0x1c
        /*004e*/ 	.short	(.L_17 - .L_16)


	//   ....[0]....
.L_16:
        /*0050*/ 	.word	0x00001d40


	//----- nvinfo : EIATTR_CRS_STACK_SIZE
	.align		4
.L_17:
        /*0054*/ 	.byte	0x04, 0x1e
        /*0056*/ 	.short	(.L_19 - .L_18)
.L_18:
        /*0058*/ 	.word	0x00000000


	//----- nvinfo : EIATTR_CBANK_PARAM_SIZE
	.align		4
.L_19:
        /*005c*/ 	.byte	0x03, 0x19
        /*005e*/ 	.short	0x0014


	//----- nvinfo : EIATTR_PARAM_CBANK
	.align		4
        /*0060*/ 	.byte	0x04, 0x0a
        /*0062*/ 	.short	(.L_21 - .L_20)
	.align		4
.L_20:
        /*0064*/ 	.word	index@(.nv.constant0._Z9JORkernelPdS_i)
        /*0068*/ 	.short	0x0380
        /*006a*/ 	.short	0x0014


	//----- nvinfo : EIATTR_SW_WAR
	.align		4
.L_21:
        /*006c*/ 	.byte	0x04, 0x36
        /*006e*/ 	.short	(.L_23 - .L_22)
.L_22:
        /*0070*/ 	.word	0x00000008
.L_23:


//--------------------- .nv.callgraph             --------------------------
	.section	.nv.callgraph,"",@"SHT_CUDA_CALLGRAPH"
	.align	4
	.sectionentsize	8
	.align		4
        /*0000*/ 	.word	0x00000000
	.align		4
        /*0004*/ 	.word	0xffffffff
	.align		4
        /*0008*/ 	.word	0x00000000
	.align		4
        /*000c*/ 	.word	0xfffffffe
	.align		4
        /*0010*/ 	.word	0x00000000
	.align		4
        /*0014*/ 	.word	0xfffffffd
	.align		4
        /*0018*/ 	.word	0x00000000
	.align		4
        /*001c*/ 	.word	0xfffffffc


//--------------------- .text._Z9JORkernelPdS_i   --------------------------
	.section	.text._Z9JORkernelPdS_i,"ax",@progbits
	.align	128
        .global         _Z9JORkernelPdS_i
        .type           _Z9JORkernelPdS_i,@function
        .size           _Z9JORkernelPdS_i,(.L_x_31 - _Z9JORkernelPdS_i)
        .other          _Z9JORkernelPdS_i,@"STO_CUDA_ENTRY STV_DEFAULT"
_Z9JORkernelPdS_i:
.text._Z9JORkernelPdS_i:
[----:B------:R-:W-:Y:S01]  /*0000*/  LDC R1, c[0x0][0x37c] ;  /* 0x0000df00ff017b82 */ /* 0x000fe20000000800 */
[----:B------:R-:W0:Y:S01]  /*0010*/  S2R R0, SR_CTAID.X ;  /* 0x0000000000007919 */ /* 0x000e220000002500 */
[----:B------:R-:W0:Y:S01]  /*0020*/  LDCU UR4, c[0x0][0x370] ;  /* 0x00006e00ff0477ac */ /* 0x000e220008000800 */
[----:B------:R-:W-:Y:S01]  /*0030*/  BSSY.RECONVERGENT B0, `(.L_x_0) ;  /* 0x00001cf000007945 */ /* 0x000fe20003800200 */
[----:B------:R-:W0:Y:S01]  /*0040*/  S2R R3, SR_CTAID.Y ;  /* 0x0000000000037919 */ /* 0x000e220000002600 */
[----:B------:R-:W1:Y:S01]  /*0050*/  LDCU UR6, c[0x0][0x390] ;  /* 0x00007200ff0677ac */ /* 0x000e620008000800 */
[----:B------:R-:W2:Y:S01]  /*0060*/  S2R R2, SR_TID.X ;  /* 0x0000000000027919 */ /* 0x000ea20000002100 */
[----:B------:R-:W2:Y:S01]  /*0070*/  S2R R5, SR_TID.Y ;  /* 0x0000000000057919 */ /* 0x000ea20000002200 */
[----:B0-----:R-:W-:Y:S02]  /*0080*/  IMAD R0, R3, UR4, R0 ;  /* 0x0000000403007c24 */ /* 0x001fe4000f8e0200 */
[----:B--2---:R-:W-:-:S04]  /*0090*/  IMAD R3, R5, 0x10, R2 ;  /* 0x0000001005037824 */ /* 0x004fc800078e0202 */
[----:B------:R-:W-:-:S05]  /*00a0*/  IMAD R0, R0, 0x100, R3 ;  /* 0x0000010000007824 */ /* 0x000fca00078e0203 */
[----:B-1----:R-:W-:-:S13]  /*00b0*/  ISETP.GE.AND P0, PT, R0, UR6, PT ;  /* 0x0000000600007c0c */ /* 0x002fda000bf06270 */
[----:B------:R-:W-:Y:S05]  /*00c0*/  @P0 BRA `(.L_x_1) ;  /* 0x0000001c00140947 */ /* 0x000fea0003800000 */
[----:B------:R-:W0:Y:S01]  /*00d0*/  I2F.U32.RP R4, UR6 ;  /* 0x0000000600047d06 */ /* 0x000e220008209000 */
[----:B------:R-:W-:Y:S01]  /*00e0*/  IMAD.MOV.U32 R2, RZ, RZ, RZ ;  /* 0x000000ffff027224 */ /* 0x000fe200078e00ff */
[----:B------:R-:W-:Y:S01]  /*00f0*/  ISETP.NE.U32.AND P1, PT, RZ, UR6, PT ;  /* 0x00000006ff007c0c */ /* 0x000fe2000bf25070 */
[----:B------:R-:W1:Y:S01]  /*0100*/  LDC.64 R6, c[0x0][0x358] ;  /* 0x0000d600ff067b82 */ /* 0x000e620000000a00 */
[----:B------:R-:W-:Y:S01]  /*0110*/  BSSY.RECONVERGENT B1, `(.L_x_2) ;  /* 0x00000cf000017945 */ /* 0x000fe20003800200 */
[----:B------:R-:W-:-:S03]  /*0120*/  CS2R R22, SRZ ;  /* 0x0000000000167805 */ /* 0x000fc6000001ff00 */
[----:B0-----:R-:W0:Y:S02]  /*0130*/  MUFU.RCP R4, R4 ;  /* 0x0000000400047308 */ /* 0x001e240000001000 */
[----:B0-----:R-:W-:-:S06]  /*0140*/  VIADD R3, R4, 0xffffffe ;  /* 0x0ffffffe04037836 */ /* 0x001fcc0000000000 */
[----:B------:R-:W0:Y:S02]  /*0150*/  F2I.FTZ.U32.TRUNC.NTZ R3, R3 ;  /* 0x0000000300037305 */ /* 0x000e24000021f000 */
[----:B0-----:R-:W-:-:S04]  /*0160*/  IMAD.MOV R5, RZ, RZ, -R3 ;  /* 0x000000ffff057224 */ /* 0x001fc800078e0a03 */
[----:B------:R-:W-:-:S04]  /*0170*/  IMAD R5, R5, UR6, RZ ;  /* 0x0000000605057c24 */ /* 0x000fc8000f8e02ff */
[----:B------:R-:W-:-:S04]  /*0180*/  IMAD.HI.U32 R5, R3, R5, R2 ;  /* 0x0000000503057227 */ /* 0x000fc800078e0002 */
[----:B------:R-:W-:Y:S02]  /*0190*/  IMAD.MOV.U32 R3, RZ, RZ, RZ ;  /* 0x000000ffff037224 */ /* 0x000fe400078e00ff */
[----:B------:R-:W-:-:S04]  /*01a0*/  IMAD.HI.U32 R5, R5, R0, RZ ;  /* 0x0000000005057227 */ /* 0x000fc800078e00ff */
[----:B------:R-:W-:-:S04]  /*01b0*/  IMAD.MOV R5, RZ, RZ, -R5 ;  /* 0x000000ffff057224 */ /* 0x000fc800078e0a05 */
[----:B------:R-:W-:-:S05]  /*01c0*/  IMAD R2, R5, UR6, R0 ;  /* 0x0000000605027c24 */ /* 0x000fca000f8e0200 */
[----:B------:R-:W-:-:S13]  /*01d0*/  ISETP.GE.U32.AND P0, PT, R2, UR6, PT ;  /* 0x0000000602007c0c */ /* 0x000fda000bf06070 */
[----:B------:R-:W-:-:S05]  /*01e0*/  @P0 VIADD R2, R2, -UR6 ;  /* 0x8000000602020c36 */ /* 0x000fca0008000000 */
[----:B------:R-:W-:-:S13]  /*01f0*/  ISETP.GE.U32.AND P0, PT, R2, UR6, PT ;  /* 0x0000000602007c0c */ /* 0x000fda000bf06070 */
[----:B------:R-:W-:Y:S01]  /*0200*/  @P0 VIADD R2, R2, -UR6 ;  /* 0x8000000602020c36 */ /* 0x000fe20008000000 */
[----:B------:R-:W-:-:S04]  /*0210*/  @!P1 LOP3.LUT R2, RZ, UR6, RZ, 0x33, !PT ;  /* 0x00000006ff029c12 */ /* 0x000fc8000f8e33ff */
[----:B------:R-:W-:-:S13]  /*0220*/  ISETP.NE.AND P0, PT, R2, RZ, PT ;  /* 0x000000ff0200720c */ /* 0x000fda0003f05270 */
[----:B-1----:R-:W-:Y:S05]  /*0230*/  @!P0 BRA `(.L_x_3) ;  /* 0x0000000800f08947 */ /* 0x002fea0003800000 */
[C---:B------:R-:W-:Y:S01]  /*0240*/  ISETP.GE.U32.AND P1, PT, R2.reuse, 0x10, PT ;  /* 0x000000100200780c */ /* 0x040fe20003f26070 */
[----:B------:R-:W-:Y:S01]  /*0250*/  BSSY.RECONVERGENT B2, `(.L_x_4) ;  /* 0x0000054000027945 */ /* 0x000fe20003800200 */
[----:B------:R-:W-:Y:S01]  /*0260*/  LOP3.LUT R4, R2, 0xf, RZ, 0xc0, !PT ;  /* 0x0000000f02047812 */ /* 0x000fe200078ec0ff */
[----:B------:R-:W-:Y:S01]  /*0270*/  IMAD.MOV.U32 R3, RZ, RZ, RZ ;  /* 0x000000ffff037224 */ /* 0x000fe200078e00ff */
[----:B------:R-:W-:Y:S02]  /*0280*/  CS2R R22, SRZ ;  /* 0x0000000000167805 */ /* 0x000fe4000001ff00 */
[----:B------:R-:W-:-:S07]  /*0290*/  ISETP.NE.AND P0, PT, R4, RZ, PT ;  /* 0x000000ff0400720c */ /* 0x000fce0003f05270 */
[----:B------:R-:W-:Y:S06]  /*02a0*/  @!P1 BRA `(.L_x_5) ;  /* 0x0000000400389947 */ /* 0x000fec0003800000 */
[----:B------:R-:W0:Y:S01]  /*02b0*/  LDCU.64 UR4, c[0x0][0x388] ;  /* 0x00007100ff0477ac */ /* 0x000e220008000a00 */
[----:B------:R-:W-:Y:S01]  /*02c0*/  LOP3.LUT R3, R2, 0x7ffffff0, RZ, 0xc0, !PT ;  /* 0x7ffffff002037812 */ /* 0x000fe200078ec0ff */
[----:B------:R-:W-:Y:S01]  /*02d0*/  IMAD.MOV.U32 R5, RZ, RZ, RZ ;  /* 0x000000ffff057224 */ /* 0x000fe200078e00ff */
[----:B------:R-:W-:-:S03]  /*02e0*/  CS2R R22, SRZ ;  /* 0x0000000000167805 */ /* 0x000fc6000001ff00 */
[----:B------:R-:W-:Y:S01]  /*02f0*/  IMAD.MOV R26, RZ, RZ, -R3 ;  /* 0x000000ffff1a7224 */ /* 0x000fe200078e0a03 */
[----:B0-----:R-:W-:-:S04]  /*0300*/  UIADD3 UR4, UP0, UPT, UR4, 0x40, URZ ;  /* 0x0000004004047890 */ /* 0x001fc8000ff1e0ff */
[----:B------:R-:W-:Y:S02]  /*0310*/  UIADD3.X UR5, UPT, UPT, URZ, UR5, URZ, UP0, !UPT ;  /* 0x00000005ff057290 */ /* 0x000fe400087fe4ff */
[----:B------:R-:W-:-:S04]  /*0320*/  IMAD.U32 R14, RZ, RZ, UR4 ;  /* 0x00000004ff0e7e24 */ /* 0x000fc8000f8e00ff */
[----:B------:R-:W-:-:S07]  /*0330*/  IMAD.U32 R15, RZ, RZ, UR5 ;  /* 0x00000005ff0f7e24 */ /* 0x000fce000f8e00ff */
.L_x_6:
[----:B------:R-:W0:Y:S01]  /*0340*/  LDC.64 R10, c[0x0][0x380] ;  /* 0x0000e000ff0a7b82 */ /* 0x000e220000000a00 */
[----:B------:R-:W-:Y:S01]  /*0350*/  R2UR UR8, R6 ;  /* 0x00000000060872ca */ /* 0x000fe200000e0000 */
[----:B------:R-:W-:Y:S01]  /*0360*/  IMAD R9, R2, UR6, R5 ;  /* 0x0000000602097c24 */ /* 0x000fe2000f8e0205 */
[C---:B------:R-:W-:Y:S01]  /*0370*/  R2UR UR9, R7.reuse ;  /* 0x00000000070972ca */ /* 0x040fe200000e0000 */
[----:B------:R-:W-:Y:S01]  /*0380*/  IMAD.MOV.U32 R8, RZ, RZ, R14 ;  /* 0x000000ffff087224 */ /* 0x000fe200078e000e */
[----:B------:R-:W-:Y:S02]  /*0390*/  R2UR UR4, R6 ;  /* 0x00000000060472ca */ /* 0x000fe400000e0000 */
[----:B------:R-:W-:Y:S01]  /*03a0*/  R2UR UR5, R7 ;  /* 0x00000000070572ca */ /* 0x000fe200000e0000 */
[----:B0-----:R-:W-:-:S04]  /*03b0*/  IMAD.WIDE R10, R9, 0x8, R10 ;  /* 0x00000008090a7825 */ /* 0x001fc800078e020a */
[----:B------:R-:W-:-:S08]  /*03c0*/  IMAD.MOV.U32 R9, RZ, RZ, R15 ;  /* 0x000000ffff097224 */ /* 0x000fd000078e000f */
[----:B------:R-:W2:Y:S04]  /*03d0*/  LDG.E.64 R12, desc[UR4][R10.64] ;  /* 0x000000040a0c7981 */ /* 0x000ea8000c1e1b00 */
[----:B------:R-:W2:Y:S04]  /*03e0*/  LDG.E.64 R20, desc[UR8][R8.64+-0x40] ;  /* 0xffffc00808147981 */ /* 0x000ea8000c1e1b00 */
[----:B------:R-:W3:Y:S04]  /*03f0*/  LDG.E.64 R18, desc[UR8][R8.64+-0x38] ;  /* 0xffffc80808127981 */ /* 0x000ee8000c1e1b00 */
[----:B------:R-:W3:Y:S01]  /*0400*/  LDG.E.64 R16, desc[UR4][R10.64+0x8] ;  /* 0x000008040a107981 */ /* 0x000ee2000c1e1b00 */
[----:B------:R-:W-:-:S02]  /*0410*/  R2UR UR12, R6 ;  /* 0x00000000060c72ca */ /* 0x000fc400000e0000 */
[C---:B------:R-:W-:Y:S01]  /*0420*/  R2UR UR13, R7.reuse ;  /* 0x00000000070d72ca */ /* 0x040fe200000e0000 */
[----:B------:R-:W4:Y:S01]  /*0430*/  LDG.E.64 R24, desc[UR8][R8.64+-0x30] ;  /* 0xffffd00808187981 */ /* 0x000f22000c1e1b00 */
[----:B------:R-:W-:Y:S02]  /*0440*/  R2UR UR10, R6 ;  /* 0x00000000060a72ca */ /* 0x000fe400000e0000 */
[----:B------:R-:W-:Y:S01]  /*0450*/  R2UR UR11, R7 ;  /* 0x00000000070b72ca */ /* 0x000fe200000e0000 */
[----:B------:R-:W4:Y:S01]  /*0460*/  LDG.E.64 R14, desc[UR4][R10.64+0x10] ;  /* 0x000010040a0e7981 */ /* 0x000f22000c1e1b00 */
[----:B--2---:R-:W-:-:S07]  /*0470*/  DFMA R20, R12, R20, R22 ;  /* 0x000000140c14722b */ /* 0x004fce0000000016 */
[----:B------:R-:W2:Y:S04]  /*0480*/  LDG.E.64 R22, desc[UR12][R8.64+-0x28] ;  /* 0xffffd80c08167981 */ /* 0x000ea8000c1e1b00 */
[----:B------:R-:W2:Y:S01]  /*0490*/  LDG.E.64 R12, desc[UR10][R10.64+0x18] ;  /* 0x0000180a0a0c7981 */ /* 0x000ea2000c1e1b00 */
[----:B---3--:R-:W-:-:S03]  /*04a0*/  DFMA R18, R16, R18, R20 ;  /* 0x000000121012722b */ /* 0x008fc60000000014 */
[----:B------:R-:W3:Y:S04]  /*04b0*/  LDG.E.64 R20, desc[UR8][R8.64+-0x20] ;  /* 0xffffe00808147981 */ /* 0x000ee8000c1e1b00 */
[----:B------:R-:W3:Y:S01]  /*04c0*/  LDG.E.64 R16, desc[UR4][R10.64+0x20] ;  /* 0x000020040a107981 */ /* 0x000ee2000c1e1b00 */
[----:B----4-:R-:W-:-:S03]  /*04d0*/  DFMA R24, R14, R24, R18 ;  /* 0x000000180e18722b */ /* 0x010fc60000000012 */
[----:B------:R-:W4:Y:S04]  /*04e0*/  LDG.E.64 R18, desc[UR8][R8.64+-0x18] ;  /* 0xffffe80808127981 */ /* 0x000f28000c1e1b00 */
[----:B------:R-:W4:Y:S01]  /*04f0*/  LDG.E.64 R14, desc[UR4][R10.64+0x28] ;  /* 0x000028040a0e7981 */ /* 0x000f22000c1e1b00 */
[----:B--2---:R-:W-:-:S03]  /*0500*/  DFMA R22, R12, R22, R24 ;  /* 0x000000160c16722b */ /* 0x004fc60000000018 */
        /* <DEDUP_REMOVED lines=21> */
[----:B------:R-:W3:Y:S01]  /*0660*/  LDG.E.64 R16, desc[UR8][R8.64+0x28] ;  /* 0x0000280808107981 */ /* 0x000ee2000c1e1b00 */
[----:B------:R-:W-:-:S03]  /*0670*/  R2UR UR14, R6 ;  /* 0x00000000060e72ca */ /* 0x000fc600000e0000 */
[----:B------:R-:W3:Y:S01]  /*0680*/  LDG.E.64 R18, desc[UR4][R10.64+0x68] ;  /* 0x000068040a127981 */ /* 0x000ee2000c1e1b00 */
[----:B------:R-:W-:Y:S01]  /*0690*/  R2UR UR15, R7 ;  /* 0x00000000070f72ca */ /* 0x000fe200000e0000 */
[----:B----4-:R-:W-:Y:S02]  /*06a0*/  DFMA R20, R22, R20, R24 ;  /* 0x000000141614722b */ /* 0x010fe40000000018 */
[----:B------:R-:W4:Y:S04]  /*06b0*/  LDG.E.64 R22, desc[UR12][R8.64+0x30] ;  /* 0x0000300c08167981 */ /* 0x000f28000c1e1b00 */
[----:B------:R-:W4:Y:S01]  /*06c0*/  LDG.E.64 R24, desc[UR10][R10.64+0x70] ;  /* 0x0000700a0a187981 */ /* 0x000f22000c1e1b00 */
[----:B------:R-:W-:Y:S01]  /*06d0*/  VIADD R26, R26, 0x10 ;  /* 0x000000101a1a7836 */ /* 0x000fe20000000000 */
[----:B--2---:R-:W-:-:S04]  /*06e0*/  DFMA R14, R14, R12, R20 ;  /* 0x0000000c0e0e722b */ /* 0x004fc80000000014 */
[----:B------:R-:W2:Y:S04]  /*06f0*/  LDG.E.64 R12, desc[UR14][R8.64+0x38] ;  /* 0x0000380e080c7981 */ /* 0x000ea8000c1e1b00 */
[----:B------:R-:W2:Y:S01]  /*0700*/  LDG.E.64 R20, desc[UR4][R10.64+0x78] ;  /* 0x000078040a147981 */ /* 0x000ea2000c1e1b00 */
[----:B---3--:R-:W-:Y:S01]  /*0710*/  DFMA R14, R18, R16, R14 ;  /* 0x00000010120e722b */ /* 0x008fe2000000000e */
[----:B------:R-:W-:-:S07]  /*0720*/  ISETP.NE.AND P1, PT, R26, RZ, PT ;  /* 0x000000ff1a00720c */ /* 0x000fce0003f25270 */
[----:B----4-:R-:W-:Y:S01]  /*0730*/  DFMA R22, R24, R22, R14 ;  /* 0x000000161816722b */ /* 0x010fe2000000000e */
[----:B------:R-:W-:Y:S01]  /*0740*/  IADD3 R14, P2, PT, R8, 0x80, RZ ;  /* 0x00000080080e7810 */ /* 0x000fe20007f5e0ff */
[----:B------:R-:W-:-:S04]  /*0750*/  VIADD R5, R5, 0x10 ;  /* 0x0000001005057836 */ /* 0x000fc80000000000 */
[----:B------:R-:W-:Y:S02]  /*0760*/  IMAD.X R15, RZ, RZ, R9, P2 ;  /* 0x000000ffff0f7224 */ /* 0x000fe400010e0609 */
[----:B--2---:R-:W-:Y:S01]  /*0770*/  DFMA R22, R20, R12, R22 ;  /* 0x0000000c1416722b */ /* 0x004fe20000000016 */
[----:B------:R-:W-:Y:S10]  /*0780*/  @P1 BRA `(.L_x_6) ;  /* 0xfffffff800ec1947 */ /* 0x000ff4000383ffff */
.L_x_5:
[----:B------:R-:W-:Y:S05]  /*0790*/  BSYNC.RECONVERGENT B2 ;  /* 0x0000000000027941 */ /* 0x000fea0003800200 */
.L_x_4:
[----:B------:R-:W-:Y:S05]  /*07a0*/  @!P0 BRA `(.L_x_3) ;  /* 0x0000000400948947 */ /* 0x000fea0003800000 */
[----:B------:R-:W-:Y:S01]  /*07b0*/  ISETP.GE.U32.AND P0, PT, R4, 0x8, PT ;  /* 0x000000080400780c */ /* 0x000fe20003f06070 */
[----:B------:R-:W-:Y:S01]  /*07c0*/  BSSY.RECONVERGENT B2, `(.L_x_7) ;  /* 0x000002a000027945 */ /* 0x000fe20003800200 */
[----:B------:R-:W-:-:S04]  /*07d0*/  LOP3.LUT R24, R2, 0x7, RZ, 0xc0, !PT ;  /* 0x0000000702187812 */ /* 0x000fc800078ec0ff */
[----:B------:R-:W-:-:S07]  /*07e0*/  ISETP.NE.AND P1, PT, R24, RZ, PT ;  /* 0x000000ff1800720c */ /* 0x000fce0003f25270 */
[----:B------:R-:W-:Y:S06]  /*07f0*/  @!P0 BRA `(.L_x_8) ;  /* 0x0000000000988947 */ /* 0x000fec0003800000 */
[----:B------:R-:W0:Y:S01]  /*0800*/  LDC.64 R8, c[0x0][0x380] ;  /* 0x0000e000ff087b82 */ /* 0x000e220000000a00 */
[----:B------:R-:W-:Y:S01]  /*0810*/  R2UR UR4, R6 ;  /* 0x00000000060472ca */ /* 0x000fe200000e0000 */
[----:B------:R-:W-:Y:S01]  /*0820*/  IMAD R11, R2, UR6, R3 ;  /* 0x00000006020b7c24 */ /* 0x000fe2000f8e0203 */
[C---:B------:R-:W-:Y:S02]  /*0830*/  R2UR UR5, R7.reuse ;  /* 0x00000000070572ca */ /* 0x040fe400000e0000 */
[----:B------:R-:W-:Y:S02]  /*0840*/  R2UR UR8, R6 ;  /* 0x00000000060872ca */ /* 0x000fe400000e0000 */
[----:B------:R-:W-:Y:S01]  /*0850*/  R2UR UR9, R7 ;  /* 0x00000000070972ca */ /* 0x000fe200000e0000 */
[----:B------:R-:W1:Y:S01]  /*0860*/  LDC.64 R4, c[0x0][0x388] ;  /* 0x0000e200ff047b82 */ /* 0x000e620000000a00 */
[----:B0-----:R-:W-:-:S07]  /*0870*/  IMAD.WIDE R8, R11, 0x8, R8 ;  /* 0x000000080b087825 */ /* 0x001fce00078e0208 */
[----:B------:R-:W2:Y:S01]  /*0880*/  LDG.E.64 R18, desc[UR4][R8.64] ;  /* 0x0000000408127981 */ /* 0x000ea2000c1e1b00 */
[----:B-1----:R-:W-:Y:S01]  /*0890*/  IMAD.WIDE.U32 R4, R3, 0x8, R4 ;  /* 0x0000000803047825 */ /* 0x002fe200078e0004 */
[C---:B------:R-:W-:Y:S02]  /*08a0*/  R2UR UR10, R6.reuse ;  /* 0x00000000060a72ca */ /* 0x040fe400000e0000 */
[----:B------:R-:W3:Y:S04]  /*08b0*/  LDG.E.64 R10, desc[UR4][R8.64+0x8] ;  /* 0x00000804080a7981 */ /* 0x000ee8000c1e1b00 */
[----:B------:R-:W2:Y:S01]  /*08c0*/  LDG.E.64 R20, desc[UR8][R4.64] ;  /* 0x0000000804147981 */ /* 0x000ea2000c1e1b00 */
[C---:B------:R-:W-:Y:S02]  /*08d0*/  R2UR UR11, R7.reuse ;  /* 0x00000000070b72ca */ /* 0x040fe400000e0000 */
[----:B------:R-:W-:Y:S01]  /*08e0*/  R2UR UR12, R6 ;  /* 0x00000000060c72ca */ /* 0x000fe200000e0000 */
[----:B------:R-:W3:Y:S01]  /*08f0*/  LDG.E.64 R12, desc[UR8][R4.64+0x8] ;  /* 0x00000808040c7981 */ /* 0x000ee2000c1e1b00 */
[----:B------:R-:W-:-:S09]  /*0900*/  R2UR UR13, R7 ;  /* 0x00000000070d72ca */ /* 0x000fd200000e0000 */
[----:B------:R-:W4:Y:S04]  /*0910*/  LDG.E.64 R14, desc[UR10][R8.64+0x10] ;  /* 0x0000100a080e7981 */ /* 0x000f28000c1e1b00 */
[----:B------:R-:W4:Y:S04]  /*0920*/  LDG.E.64 R16, desc[UR12][R4.64+0x10] ;  /* 0x0000100c04107981 */ /* 0x000f28000c1e1b00 */
[----:B------:R-:W5:Y:S04]  /*0930*/  LDG.E.64 R26, desc[UR10][R8.64+0x38] ;  /* 0x0000380a081a7981 */ /* 0x000f68000c1e1b00 */
[----:B------:R-:W5:Y:S01]  /*0940*/  LDG.E.64 R28, desc[UR12][R4.64+0x38] ;  /* 0x0000380c041c7981 */ /* 0x000f62000c1e1b00 */
        /* <DEDUP_REMOVED lines=12> */
[----:B---3--:R-:W-:-:S08]  /*0a10*/  DFMA R10, R10, R12, R18 ;  /* 0x0000000c0a0a722b */ /* 0x008fd00000000012 */
[----:B----4-:R-:W-:Y:S01]  /*0a20*/  DFMA R10, R14, R16, R10 ;  /* 0x000000100e0a722b */ /* 0x010fe2000000000a */
[----:B------:R-:W-:-:S07]  /*0a30*/  VIADD R3, R3, 0x8 ;  /* 0x0000000803037836 */ /* 0x000fce0000000000 */
[----:B--2---:R-:W-:-:S08]  /*0a40*/  DFMA R22, R20, R22, R10 ;  /* 0x000000161416722b */ /* 0x004fd0000000000a */
[----:B-----5:R-:W-:-:S11]  /*0a50*/  DFMA R22, R26, R28, R22 ;  /* 0x0000001c1a16722b */ /* 0x020fd60000000016 */
.L_x_8:
[----:B------:R-:W-:Y:S05]  /*0a60*/  BSYNC.RECONVERGENT B2 ;  /* 0x0000000000027941 */ /* 0x000fea0003800200 */
.L_x_7:
        /* <DEDUP_REMOVED lines=10> */
[C---:B------:R-:W-:Y:S02]  /*0b10*/  R2UR UR8, R6.reuse ;  /* 0x00000000060872ca */ /* 0x040fe400000e0000 */
[C---:B------:R-:W-:Y:S01]  /*0b20*/  R2UR UR9, R7.reuse ;  /* 0x00000000070972ca */ /* 0x040fe200000e0000 */
[----:B------:R-:W1:Y:S01]  /*0b30*/  LDC.64 R4, c[0x0][0x388] ;  /* 0x0000e200ff047b82 */ /* 0x000e620000000a00 */
[----:B------:R-:W-:Y:S02]  /*0b40*/  R2UR UR10, R6 ;  /* 0x00000000060a72ca */ /* 0x000fe400000e0000 */
[----:B------:R-:W-:-:S02]  /*0b50*/  R2UR UR11, R7 ;  /* 0x00000000070b72ca */ /* 0x000fc400000e0000 */
[----:B------:R-:W-:Y:S02]  /*0b60*/  R2UR UR12, R6 ;  /* 0x00000000060c72ca */ /* 0x000fe400000e0000 */
[----:B------:R-:W-:Y:S01]  /*0b70*/  R2UR UR13, R7 ;  /* 0x00000000070d72ca */ /* 0x000fe200000e0000 */
[----:B0-----:R-:W-:-:S05]  /*0b80*/  IMAD.WIDE R26, R9, 0x8, R26 ;  /* 0x00000008091a7825 */ /* 0x001fca00078e021a */
[----:B------:R-:W2:Y:S01]  /*0b90*/  LDG.E.64 R8, desc[UR4][R26.64] ;  /* 0x000000041a087981 */ /* 0x000ea2000c1e1b00 */
[----:B-1----:R-:W-:-:S03]  /*0ba0*/  IMAD.WIDE.U32 R4, R3, 0x8, R4 ;  /* 0x0000000803047825 */ /* 0x002fc600078e0004 */
[----:B------:R-:W3:Y:S04]  /*0bb0*/  LDG.E.64 R12, desc[UR10][R26.64+0x8] ;  /* 0x0000080a1a0c7981 */ /* 0x000ee8000c1e1b00 */
[----:B------:R-:W2:Y:S04]  /*0bc0*/  LDG.E.64 R10, desc[UR8][R4.64] ;  /* 0x00000008040a7981 */ /* 0x000ea8000c1e1b00 */
[----:B------:R-:W3:Y:S04]  /*0bd0*/  LDG.E.64 R14, desc[UR12][R4.64+0x8] ;  /* 0x0000080c040e7981 */ /* 0x000ee8000c1e1b00 */
[----:B------:R-:W4:Y:S04]  /*0be0*/  LDG.E.64 R16, desc[UR4][R26.64+0x10] ;  /* 0x000010041a107981 */ /* 0x000f28000c1e1b00 */
[----:B------:R-:W4:Y:S04]  /*0bf0*/  LDG.E.64 R18, desc[UR8][R4.64+0x10] ;  /* 0x0000100804127981 */ /* 0x000f28000c1e1b00 */
[----:B------:R-:W5:Y:S04]  /*0c00*/  LDG.E.64 R20, desc[UR10][R26.64+0x18] ;  /* 0x0000180a1a147981 */ /* 0x000f68000c1e1b00 */
[----:B------:R-:W5:Y:S01]  /*0c10*/  LDG.E.64 R28, desc[UR12][R4.64+0x18] ;  /* 0x0000180c041c7981 */ /* 0x000f62000c1e1b00 */
[----:B------:R-:W-:Y:S01]  /*0c20*/  VIADD R3, R3, 0x4 ;  /* 0x0000000403037836 */ /* 0x000fe20000000000 */
[----:B--2---:R-:W-:-:S08]  /*0c30*/  DFMA R8, R8, R10, R22 ;  /* 0x0000000a0808722b */ /* 0x004fd00000000016 */
[----:B---3--:R-:W-:-:S08]  /*0c40*/  DFMA R8, R12, R14, R8 ;  /* 0x0000000e0c08722b */ /* 0x008fd00000000008 */
[----:B----4-:R-:W-:-:S08]  /*0c50*/  DFMA R8, R16, R18, R8 ;  /* 0x000000121008722b */ /* 0x010fd00000000008 */
[----:B-----5:R-:W-:-:S11]  /*0c60*/  DFMA R22, R20, R28, R8 ;  /* 0x0000001c1416722b */ /* 0x020fd60000000008 */
.L_x_10:
[----:B------:R-:W-:Y:S05]  /*0c70*/  BSYNC.RECONVERGENT B2 ;  /* 0x0000000000027941 */ /* 0x000fea0003800200 */
.L_x_9:
[----:B------:R-:W-:Y:S05]  /*0c80*/  @!P1 BRA `(.L_x_3) ;  /* 0x00000000005c9947 */ /* 0x000fea0003800000 */
[----:B------:R-:W0:Y:S01]  /*0c90*/  LDC.64 R8, c[0x0][0x388] ;  /* 0x0000e200ff087b82 */ /* 0x000e220000000a00 */
[----:B------:R-:W-:-:S07]  /*0ca0*/  IMAD.MOV R25, RZ, RZ, -R25 ;  /* 0x000000ffff197224 */ /* 0x000fce00078e0a19 */
[----:B------:R-:W1:Y:S01]  /*0cb0*/  LDC.64 R4, c[0x0][0x380] ;  /* 0x0000e000ff047b82 */ /* 0x000e620000000a00 */
[----:B0-----:R-:W-:-:S04]  /*0cc0*/  IMAD.WIDE.U32 R8, R3, 0x8, R8 ;  /* 0x0000000803087825 */ /* 0x001fc800078e0008 */
[----:B------:R-:W-:Y:S02]  /*0cd0*/  IMAD.MOV.U32 R12, RZ, RZ, R8 ;  /* 0x000000ffff0c7224 */ /* 0x000fe400078e0008 */
[----:B------:R-:W-:-:S07]  /*0ce0*/  IMAD.MOV.U32 R13, RZ, RZ, R9 ;  /* 0x000000ffff0d7224 */ /* 0x000fce00078e0009 */
.L_x_11:
[----:B------:R-:W-:Y:S01]  /*0cf0*/  R2UR UR8, R6 ;  /* 0x00000000060872ca */ /* 0x000fe200000e0000 */
[----:B------:R-:W-:Y:S01]  /*0d00*/  IMAD R9, R2, UR6, R3 ;  /* 0x0000000602097c24 */ /* 0x000fe2000f8e0203 */
[----:B------:R-:W-:Y:S01]  /*0d10*/  R2UR UR9, R7 ;  /* 0x00000000070972ca */ /* 0x000fe200000e0000 */
[----:B------:R-:W-:Y:S01]  /*0d20*/  IMAD.MOV.U32 R10, RZ, RZ, R12 ;  /* 0x000000ffff0a7224 */ /* 0x000fe200078e000c */
[----:B------:R-:W-:Y:S01]  /*0d30*/  R2UR UR4, R6 ;  /* 0x00000000060472ca */ /* 0x000fe200000e0000 */
[----:B-1----:R-:W-:Y:S01]  /*0d40*/  IMAD.WIDE R8, R9, 0x8, R4 ;  /* 0x0000000809087825 */ /* 0x002fe200078e0204 */
[----:B------:R-:W-:-:S03]  /*0d50*/  R2UR UR5, R7 ;  /* 0x00000000070572ca */ /* 0x000fc600000e0000 */
[----:B------:R-:W-:-:S06]  /*0d60*/  IMAD.MOV.U32 R11, RZ, RZ, R13 ;  /* 0x000000ffff0b7224 */ /* 0x000fcc00078e000d */
[----:B------:R-:W2:Y:S04]  /*0d70*/  LDG.E.64 R10, desc[UR8][R10.64] ;  /* 0x000000080a0a7981 */ /* 0x000ea8000c1e1b00 */
[----:B------:R-:W2:Y:S01]  /*0d80*/  LDG.E.64 R8, desc[UR4][R8.64] ;  /* 0x0000000408087981 */ /* 0x000ea2000c1e1b00 */
[----:B------:R-:W-:Y:S01]  /*0d90*/  VIADD R25, R25, 0x1 ;  /* 0x0000000119197836 */ /* 0x000fe20000000000 */
[----:B------:R-:W-:Y:S01]  /*0da0*/  IADD3 R12, P1, PT, R12, 0x8, RZ ;  /* 0x000000080c0c7810 */ /* 0x000fe20007f3e0ff */
[----:B------:R-:W-:-:S03]  /*0db0*/  VIADD R3, R3, 0x1 ;  /* 0x0000000103037836 */ /* 0x000fc60000000000 */
[----:B------:R-:W-:Y:S01]  /*0dc0*/  ISETP.NE.AND P0, PT, R25, RZ, PT ;  /* 0x000000ff1900720c */ /* 0x000fe20003f05270 */
[----:B------:R-:W-:Y:S01]  /*0dd0*/  IMAD.X R13, RZ, RZ, R13, P1 ;  /* 0x000000ffff0d7224 */ /* 0x000fe200008e060d */
[----:B--2---:R-:W-:-:S11]  /*0de0*/  DFMA R22, R8, R10, R22 ;  /* 0x0000000a0816722b */ /* 0x004fd60000000016 */
[----:B------:R-:W-:Y:S05]  /*0df0*/  @P0 BRA `(.L_x_11) ;  /* 0xfffffffc00bc0947 */ /* 0x000fea000383ffff */
.L_x_3:
[----:B------:R-:W-:Y:S05]  /*0e00*/  BSYNC.RECONVERGENT B1 ;  /* 0x0000000000017941 */ /* 0x000fea0003800200 */
.L_x_2:
[----:B------:R-:W-:Y:S01]  /*0e10*/  ISETP.GE.AND P0, PT, R3, UR6, PT ;  /* 0x0000000603007c0c */ /* 0x000fe2000bf06270 */
[----:B------:R-:W-:-:S12]  /*0e20*/  BSSY.RECONVERGENT B1, `(.L_x_12) ;  /* 0x00000ce000017945 */ /* 0x000fd80003800200 */
[----:B------:R-:W-:Y:S05]  /*0e30*/  @P0 BRA `(.L_x_13) ;  /* 0x0000000c00300947 */ /* 0x000fea0003800000 */
[----:B------:R-:W-:Y:S01]  /*0e40*/  ISETP.NE.AND P0, PT, R3, R2, PT ;  /* 0x000000020300720c */ /* 0x000fe20003f05270 */
[----:B------:R-:W-:-:S12]  /*0e50*/  BSSY.RECONVERGENT B2, `(.L_x_14) ;  /* 0x000000e000027945 */ /* 0x000fd80003800200 */
[----:B------:R-:W-:Y:S05]  /*0e60*/  @!P0 BRA `(.L_x_15) ;  /* 0x0000000000308947 */ /* 0x000fea0003800000 */
        /* <DEDUP_REMOVED lines=9> */
[----:B-1----:R-:W-:-:S06]  /*0f00*/  IMAD.WIDE.U32 R8, R3, 0x8, R8 ;  /* 0x0000000803087825 */ /* 0x002fcc00078e0008 */
[----:B------:R-:W2:Y:S02]  /*0f10*/  LDG.E.64 R8, desc[UR8][R8.64] ;  /* 0x0000000808087981 */ /* 0x000ea4000c1e1b00 */
[----:B--2---:R-:W-:-:S11]  /*0f20*/  DFMA R22, R4, R8, R22 ;  /* 0x000000080416722b */ /* 0x004fd60000000016 */
.L_x_15:
[----:B------:R-:W-:Y:S05]  /*0f30*/  BSYNC.RECONVERGENT B2 ;  /* 0x0000000000027941 */ /* 0x000fea0003800200 */
.L_x_14:
[----:B------:R-:W-:-:S05]  /*0f40*/  VIADD R3, R3, 0x1 ;  /* 0x0000000103037836 */ /* 0x000fca0000000000 */
[----:B------:R-:W-:-:S13]  /*0f50*/  ISETP.GE.AND P0, PT, R3, UR6, PT ;  /* 0x0000000603007c0c */ /* 0x000fda000bf06270 */
[----:B------:R-:W-:Y:S05]  /*0f60*/  @P0 BRA `(.L_x_13) ;  /* 0x0000000800e40947 */ /* 0x000fea0003800000 */
[C---:B------:R-:W-:Y:S01]  /*0f70*/  VIADD R8, R3.reuse, -UR6 ;  /* 0x8000000603087c36 */ /* 0x040fe20008000000 */
[----:B------:R-:W-:Y:S01]  /*0f80*/  IADD3 R4, PT, PT, -R3, UR6, RZ ;  /* 0x0000000603047c10 */ /* 0x000fe2000fffe1ff */
[----:B------:R-:W-:Y:S03]  /*0f90*/  BSSY.RECONVERGENT B2, `(.L_x_16) ;  /* 0x0000050000027945 */ /* 0x000fe60003800200 */
[----:B------:R-:W-:Y:S02]  /*0fa0*/  ISETP.GT.U32.AND P1, PT, R8, -0x10, PT ;  /* 0xfffffff00800780c */ /* 0x000fe40003f24070 */
[----:B------:R-:W-:-:S04]  /*0fb0*/  LOP3.LUT R5, R4, 0xf, RZ, 0xc0, !PT ;  /* 0x0000000f04057812 */ /* 0x000fc800078ec0ff */
[----:B------:R-:W-:-:S07]  /*0fc0*/  ISETP.NE.AND P0, PT, R5, RZ, PT ;  /* 0x000000ff0500720c */ /* 0x000fce0003f05270 */
[----:B------:R-:W-:Y:S06]  /*0fd0*/  @P1 BRA `(.L_x_17) ;  /* 0x00000004002c1947 */ /* 0x000fec0003800000 */
[----:B------:R-:W0:Y:S01]  /*0fe0*/  LDC.64 R8, c[0x0][0x388] ;  /* 0x0000e200ff087b82 */ /* 0x000e220000000a00 */
[----:B------:R-:W-:-:S05]  /*0ff0*/  LOP3.LUT R26, R4, 0xfffffff0, RZ, 0xc0, !PT ;  /* 0xfffffff0041a7812 */ /* 0x000fca00078ec0ff */
[----:B------:R-:W-:Y:S02]  /*1000*/  IMAD.MOV R26, RZ, RZ, -R26 ;  /* 0x000000ffff1a7224 */ /* 0x000fe400078e0a1a */
[----:B0-----:R-:W-:-:S03]  /*1010*/  IMAD.WIDE.U32 R8, R3, 0x8, R8 ;  /* 0x0000000803087825 */ /* 0x001fc600078e0008 */
[----:B------:R-:W-:-:S05]  /*1020*/  IADD3 R14, P1, PT, R8, 0x40, RZ ;  /* 0x00000040080e7810 */ /* 0x000fca0007f3e0ff */
[----:B------:R-:W-:-:S08]  /*1030*/  IMAD.X R15, RZ, RZ, R9, P1 ;  /* 0x000000ffff0f7224 */ /* 0x000fd000008e0609 */
.L_x_18:
        /* <DEDUP_REMOVED lines=69> */
.L_x_17:
[----:B------:R-:W-:Y:S05]  /*1490*/  BSYNC.RECONVERGENT B2 ;  /* 0x0000000000027941 */ /* 0x000fea0003800200 */
.L_x_16:
        /* <DEDUP_REMOVED lines=37> */
[----:B------:R-:W2:Y:S04]  /*16f0*/  LDG.E.64 R24, desc[UR8][R8.64+0x30] ;  /* 0x0000300808187981 */ /* 0x000ea8000c1e1b00 */
[----:B------:R-:W5:Y:S01]  /*1700*/  LDG.E.64 R8, desc[UR12][R8.64+0x38] ;  /* 0x0000380c08087981 */ /* 0x000f62000c1e1b00 */
[----:B---3--:R-:W-:-:S08]  /*1710*/  DFMA R12, R12, R14, R20 ;  /* 0x0000000e0c0c722b */ /* 0x008fd00000000014 */
[----:B----4-:R-:W-:Y:S01]  /*1720*/  DFMA R12, R16, R18, R12 ;  /* 0x00000012100c722b */ /* 0x010fe2000000000c */
[----:B------:R-:W-:-:S07]  /*1730*/  VIADD R3, R3, 0x8 ;  /* 0x0000000803037836 */ /* 0x000fce0000000000 */
[----:B--2---:R-:W-:-:S08]  /*1740*/  DFMA R22, R22, R24, R12 ;  /* 0x000000181616722b */ /* 0x004fd0000000000c */
[----:B-----5:R-:W-:-:S11]  /*1750*/  DFMA R22, R28, R8, R22 ;  /* 0x000000081c16722b */ /* 0x020fd60000000016 */
.L_x_20:
[----:B------:R-:W-:Y:S05]  /*1760*/  BSYNC.RECONVERGENT B2 ;  /* 0x0000000000027941 */ /* 0x000fea0003800200 */
.L_x_19:
        /* <DEDUP_REMOVED lines=32> */
.L_x_22:
[----:B------:R-:W-:Y:S05]  /*1970*/  BSYNC.RECONVERGENT B2 ;  /* 0x0000000000027941 */ /* 0x000fea0003800200 */
.L_x_21:
[----:B------:R-:W-:Y:S05]  /*1980*/  @!P1 BRA `(.L_x_13) ;  /* 0x00000000005c9947 */ /* 0x000fea0003800000 */
[----:B------:R-:W0:Y:S01]  /*1990*/  LDC.64 R8, c[0x0][0x388] ;  /* 0x0000e200ff087b82 */ /* 0x000e220000000a00 */
[----:B------:R-:W-:-:S07]  /*19a0*/  IMAD.MOV R24, RZ, RZ, -R24 ;  /* 0x000000ffff187224 */ /* 0x000fce00078e0a18 */
[----:B------:R-:W1:Y:S01]  /*19b0*/  LDC.64 R4, c[0x0][0x380] ;  /* 0x0000e000ff047b82 */ /* 0x000e620000000a00 */
[----:B0-----:R-:W-:-:S04]  /*19c0*/  IMAD.WIDE.U32 R8, R3, 0x8, R8 ;  /* 0x0000000803087825 */ /* 0x001fc800078e0008 */
[----:B------:R-:W-:Y:S02]  /*19d0*/  IMAD.MOV.U32 R12, RZ, RZ, R8 ;  /* 0x000000ffff0c7224 */ /* 0x000fe400078e0008 */
[----:B------:R-:W-:-:S07]  /*19e0*/  IMAD.MOV.U32 R13, RZ, RZ, R9 ;  /* 0x000000ffff0d7224 */ /* 0x000fce00078e0009 */
.L_x_23:
        /* <DEDUP_REMOVED lines=17> */
.L_x_13:
[----:B------:R-:W-:Y:S05]  /*1b00*/  BSYNC.RECONVERGENT B1 ;  /* 0x0000000000017941 */ /* 0x000fea0003800200 */
.L_x_12:
[----:B------:R-:W0:Y:S01]  /*1b10*/  LDC.64 R10, c[0x0][0x380] ;  /* 0x0000e000ff0a7b82 */ /* 0x000e220000000a00 */
[----:B------:R-:W-:Y:S01]  /*1b20*/  R2UR UR4, R6 ;  /* 0x00000000060472ca */ /* 0x000fe200000e0000 */
[----:B------:R-:W-:Y:S01]  /*1b30*/  IMAD R3, R2, UR6, R2 ;  /* 0x0000000602037c24 */ /* 0x000fe2000f8e0202 */
[----:B------:R-:W-:-:S05]  /*1b40*/  R2UR UR5, R7 ;  /* 0x00000000070572ca */ /* 0x000fca00000e0000 */
[----:B------:R-:W1:Y:S01]  /*1b50*/  LDC.64 R4, c[0x0][0x388] ;  /* 0x0000e200ff047b82 */ /* 0x000e620000000a00 */
[----:B0-----:R-:W-:-:S07]  /*1b60*/  IMAD.WIDE.U32 R10, R3, 0x8, R10 ;  /* 0x00000008030a7825 */ /* 0x001fce00078e000a */
[----:B------:R-:W2:Y:S01]  /*1b70*/  LDG.E.64 R10, desc[UR4][R10.64] ;  /* 0x000000040a0a7981 */ /* 0x000ea2000c1e1b00 */
[----:B------:R-:W-:Y:S02]  /*1b80*/  IMAD.MOV.U32 R2, RZ, RZ, 0x1 ;  /* 0x00000001ff027424 */ /* 0x000fe400078e00ff */
[----:B-1----:R-:W-:Y:S01]  /*1b90*/  IMAD.WIDE.U32 R4, R0, 0x8, R4 ;  /* 0x0000000800047825 */ /* 0x002fe200078e0004 */
[----:B------:R-:W-:Y:S04]  /*1ba0*/  BSSY.RECONVERGENT B1, `(.L_x_24) ;  /* 0x0000012000017945 */ /* 0x000fe80003800200 */
[----:B------:R0:W5:Y:S01]  /*1bb0*/  LDG.E.64 R8, desc[UR4][R4.64] ;  /* 0x0000000404087981 */ /* 0x000162000c1e1b00 */
[----:B--2---:R-:W1:Y:S02]  /*1bc0*/  MUFU.RCP64H R3, R11 ;  /* 0x0000000b00037308 */ /* 0x004e640000001800 */
[----:B-1----:R-:W-:-:S08]  /*1bd0*/  DFMA R12, -R10, R2, 1 ;  /* 0x3ff000000a0c742b */ /* 0x002fd00000000102 */
[----:B------:R-:W-:-:S08]  /*1be0*/  DFMA R12, R12, R12, R12 ;  /* 0x0000000c0c0c722b */ /* 0x000fd0000000000c */
[----:B------:R-:W-:-:S08]  /*1bf0*/  DFMA R12, R2, R12, R2 ;  /* 0x0000000c020c722b */ /* 0x000fd00000000002 */
[----:B------:R-:W-:-:S08]  /*1c00*/  DFMA R2, -R10, R12, 1 ;  /* 0x3ff000000a02742b */ /* 0x000fd0000000010c */
[----:B------:R-:W-:-:S08]  /*1c10*/  DFMA R2, R12, R2, R12 ;  /* 0x000000020c02722b */ /* 0x000fd0000000000c */
[----:B------:R-:W-:-:S08]  /*1c20*/  DMUL R12, R2, 0.5 ;  /* 0x3fe00000020c7828 */ /* 0x000fd00000000000 */
[----:B------:R-:W-:-:S08]  /*1c30*/  DFMA R14, -R10, R12, 0.5 ;  /* 0x3fe000000a0e742b */ /* 0x000fd0000000010c */
[----:B------:R-:W-:-:S10]  /*1c40*/  DFMA R2, R2, R14, R12 ;  /* 0x0000000e0202722b */ /* 0x000fd4000000000c */
[----:B------:R-:W-:-:S05]  /*1c50*/  FFMA R0, RZ, R11, R3 ;  /* 0x0000000bff007223 */ /* 0x000fca0000000003 */
[----:B------:R-:W-:-:S13]  /*1c60*/  FSETP.GT.AND P0, PT, |R0|, 1.469367938527859385e-39, PT ;  /* 0x001000000000780b */ /* 0x000fda0003f04200 */
[----:B0-----:R-:W-:Y:S05]  /*1c70*/  @P0 BRA `(.L_x_25) ;  /* 0x0000000000100947 */ /* 0x001fea0003800000 */
[----:B------:R-:W-:-:S07]  /*1c80*/  MOV R0, 0x1ca0 ;  /* 0x00001ca000007802 */ /* 0x000fce0000000f00 */
[----:B-----5:R-:W-:Y:S05]  /*1c90*/  CALL.REL.NOINC `($__internal_0_$__cuda_sm20_div_rn_f64_full) ;  /* 0x00000000002c7944 */ /* 0x020fea0003c00000 */
[----:B------:R-:W-:Y:S02]  /*1ca0*/  IMAD.MOV.U32 R2, RZ, RZ, R14 ;  /* 0x000000ffff027224 */ /* 0x000fe400078e000e */
[----:B------:R-:W-:-:S07]  /*1cb0*/  IMAD.MOV.U32 R3, RZ, RZ, R15 ;  /* 0x000000ffff037224 */ /* 0x000fce00078e000f */
.L_x_25:
[----:B------:R-:W-:Y:S05]  /*1cc0*/  BSYNC.RECONVERGENT B1 ;  /* 0x0000000000017941 */ /* 0x000fea0003800200 */
.L_x_24:
[----:B------:R-:W-:Y:S01]  /*1cd0*/  DMUL R2, R2, R22 ;  /* 0x0000001602027228 */ /* 0x000fe20000000000 */
[----:B------:R-:W-:Y:S02]  /*1ce0*/  R2UR UR4, R6 ;  /* 0x00000000060472ca */ /* 0x000fe400000e0000 */
[----:B------:R-:W-:-:S05]  /*1cf0*/  R2UR UR5, R7 ;  /* 0x00000000070572ca */ /* 0x000fca00000e0000 */
[----:B-----5:R-:W-:-:S08]  /*1d00*/  DFMA R2, R8, 0.5, -R2 ;  /* 0x3fe000000802782b */ /* 0x020fd00000000802 */
[----:B------:R0:W-:Y:S03]  /*1d10*/  STG.E.64 desc[UR4][R4.64], R2 ;  /* 0x0000000204007986 */ /* 0x0001e6000c101b04 */
.L_x_1:
[----:B------:R-:W-:Y:S05]  /*1d20*/  BSYNC.RECONVERGENT B0 ;  /* 0x0000000000007941 */ /* 0x000fea0003800200 */
.L_x_0:
[----:B------:R-:W-:Y:S06]  /*1d30*/  BAR.SYNC.DEFER_BLOCKING 0x0 ;  /* 0x0000000000007b1d */ /* 0x000fec0000010000 */
[----:B------:R-:W-:Y:S05]  /*1d40*/  EXIT ;  /* 0x000000000000794d */ /* 0x000fea0003800000 */
        .weak           $__internal_0_$__cuda_sm20_div_rn_f64_full
        .type           $__internal_0_$__cuda_sm20_div_rn_f64_full,@function
        .size           $__internal_0_$__cuda_sm20_div_rn_f64_full,(.L_x_31 - $__internal_0_$__cuda_sm20_div_rn_f64_full)
$__internal_0_$__cuda_sm20_div_rn_f64_full:
[C---:B------:R-:W-:Y:S01]  /*1d50*/  FSETP.GEU.AND P0, PT, |R11|.reuse, 1.469367938527859385e-39, PT ;  /* 0x001000000b00780b */ /* 0x040fe20003f0e200 */
[--C-:B------:R-:W-:Y:S01]  /*1d60*/  IMAD.MOV.U32 R12, RZ, RZ, R10.reuse ;  /* 0x000000ffff0c7224 */ /* 0x100fe200078e000a */
[C---:B------:R-:W-:Y:S01]  /*1d70*/  LOP3.LUT R2, R11.reuse, 0x800fffff, RZ, 0xc0, !PT ;  /* 0x800fffff0b027812 */ /* 0x040fe200078ec0ff */
[----:B------:R-:W-:Y:S01]  /*1d80*/  IMAD.MOV.U32 R13, RZ, RZ, R11 ;  /* 0x000000ffff0d7224 */ /* 0x000fe200078e000b */
[----:B------:R-:W-:Y:S01]  /*1d90*/  LOP3.LUT R21, R11, 0x7ff00000, RZ, 0xc0, !PT ;  /* 0x7ff000000b157812 */ /* 0x000fe200078ec0ff */
[----:B------:R-:W-:Y:S01]  /*1da0*/  IMAD.MOV.U32 R14, RZ, RZ, 0x1 ;  /* 0x00000001ff0e7424 */ /* 0x000fe200078e00ff */
[----:B------:R-:W-:Y:S01]  /*1db0*/  LOP3.LUT R3, R2, 0x3ff00000, RZ, 0xfc, !PT ;  /* 0x3ff0000002037812 */ /* 0x000fe200078efcff */
[----:B------:R-:W-:Y:S01]  /*1dc0*/  IMAD.MOV.U32 R2, RZ, RZ, R10 ;  /* 0x000000ffff027224 */ /* 0x000fe200078e000a */
[----:B------:R-:W-:Y:S01]  /*1dd0*/  ISETP.LE.U32.AND P1, PT, R21, 0x3fe00000, PT ;  /* 0x3fe000001500780c */ /* 0x000fe20003f23070 */
[----:B------:R-:W-:Y:S01]  /*1de0*/  IMAD.MOV.U32 R20, RZ, RZ, 0x3fe00000 ;  /* 0x3fe00000ff147424 */ /* 0x000fe200078e00ff */
[----:B------:R-:W-:Y:S01]  /*1df0*/  BSSY.RECONVERGENT B2, `(.L_x_26) ;  /* 0x0000042000027945 */ /* 0x000fe20003800200 */
[----:B------:R-:W-:-:S02]  /*1e00*/  IMAD.MOV.U32 R10, RZ, RZ, RZ ;  /* 0x000000ffff0a7224 */ /* 0x000fc400078e00ff */
[----:B------:R-:W-:-:S06]  /*1e10*/  @!P0 DMUL R2, R12, 8.98846567431157953865e+307 ;  /* 0x7fe000000c028828 */ /* 0x000fcc0000000000 */
[----:B------:R-:W0:Y:S04]  /*1e20*/  MUFU.RCP64H R15, R3 ;  /* 0x00000003000f7308 */ /* 0x000e280000001800 */
[----:B------:R-:W-:Y:S01]  /*1e30*/  @!P0 LOP3.LUT R21, R3, 0x7ff00000, RZ, 0xc0, !PT ;  /* 0x7ff0000003158812 */ /* 0x000fe200078ec0ff */
[----:B0-----:R-:W-:-:S08]  /*1e40*/  DFMA R16, R14, -R2, 1 ;  /* 0x3ff000000e10742b */ /* 0x001fd00000000802 */
[----:B------:R-:W-:-:S08]  /*1e50*/  DFMA R16, R16, R16, R16 ;  /* 0x000000101010722b */ /* 0x000fd00000000010 */
[----:B------:R-:W-:Y:S01]  /*1e60*/  DFMA R16, R14, R16, R14 ;  /* 0x000000100e10722b */ /* 0x000fe2000000000e */
[----:B------:R-:W-:Y:S02]  /*1e70*/  IMAD.MOV.U32 R14, RZ, RZ, 0x1ca00000 ;  /* 0x1ca00000ff0e7424 */ /* 0x000fe400078e00ff */
[----:B------:R-:W-:-:S03]  /*1e80*/  VIADD R15, R20, 0xffffffff ;  /* 0xffffffff140f7836 */ /* 0x000fc60000000000 */
[----:B------:R-:W-:Y:S02]  /*1e90*/  SEL R11, R14, 0x63400000, !P1 ;  /* 0x634000000e0b7807 */ /* 0x000fe40004800000 */
[----:B------:R-:W-:Y:S01]  /*1ea0*/  DFMA R18, R16, -R2, 1 ;  /* 0x3ff000001012742b */ /* 0x000fe20000000802 */
[----:B------:R-:W-:Y:S01]  /*1eb0*/  ISETP.GT.U32.AND P0, PT, R15, 0x7feffffe, PT ;  /* 0x7feffffe0f00780c */ /* 0x000fe20003f04070 */
[----:B------:R-:W-:-:S05]  /*1ec0*/  VIADD R15, R21, 0xffffffff ;  /* 0xffffffff150f7836 */ /* 0x000fca0000000000 */
[----:B------:R-:W-:Y:S01]  /*1ed0*/  ISETP.GT.U32.OR P0, PT, R15, 0x7feffffe, P0 ;  /* 0x7feffffe0f00780c */ /* 0x000fe20000704470 */
[----:B------:R-:W-:-:S08]  /*1ee0*/  DFMA R16, R16, R18, R16 ;  /* 0x000000121010722b */ /* 0x000fd00000000010 */
[----:B------:R-:W-:-:S08]  /*1ef0*/  DMUL R18, R16, R10 ;  /* 0x0000000a10127228 */ /* 0x000fd00000000000 */
[----:B------:R-:W-:-:S08]  /*1f00*/  DFMA R24, R18, -R2, R10 ;  /* 0x800000021218722b */ /* 0x000fd0000000000a */
[----:B------:R-:W-:Y:S01]  /*1f10*/  DFMA R16, R16, R24, R18 ;  /* 0x000000181010722b */ /* 0x000fe20000000012 */
[----:B------:R-:W-:Y:S10]  /*1f20*/  @P0 BRA `(.L_x_27) ;  /* 0x0000000000740947 */ /* 0x000ff40003800000 */
[----:B------:R-:W-:Y:S01]  /*1f30*/  LOP3.LUT R19, R13, 0x7ff00000, RZ, 0xc0, !PT ;  /* 0x7ff000000d137812 */ /* 0x000fe200078ec0ff */
[----:B------:R-:W-:Y:S02]  /*1f40*/  IMAD.MOV.U32 R15, RZ, RZ, 0x3fe00000 ;  /* 0x3fe00000ff0f7424 */ /* 0x000fe400078e00ff */
[----:B------:R-:W-:Y:S01]  /*1f50*/  IMAD.MOV.U32 R20, RZ, RZ, RZ ;  /* 0x000000ffff147224 */ /* 0x000fe200078e00ff */
[----:B------:R-:W-:Y:S01]  /*1f60*/  ISETP.LE.U32.AND P0, PT, R19, 0x3fe00000, PT ;  /* 0x3fe000001300780c */ /* 0x000fe20003f03070 */
[----:B------:R-:W-:-:S05]  /*1f70*/  IMAD.MOV R18, RZ, RZ, -R19 ;  /* 0x000000ffff127224 */ /* 0x000fca00078e0a13 */
[----:B------:R-:W-:Y:S02]  /*1f80*/  VIADDMNMX R15, R18, R15, 0xb9600000, !PT ;  /* 0xb9600000120f7446 */ /* 0x000fe4000780010f */
[----:B------:R-:W-:Y:S02]  /*1f90*/  SEL R18, R14, 0x63400000, !P0 ;  /* 0x634000000e127807 */ /* 0x000fe40004000000 */
[----:B------:R-:W-:-:S05]  /*1fa0*/  VIMNMX R15, PT, PT, R15, 0x46a00000, PT ;  /* 0x46a000000f0f7848 */ /* 0x000fca0003fe0100 */
[----:B------:R-:W-:-:S04]  /*1fb0*/  IMAD.IADD R18, R15, 0x1, -R18 ;  /* 0x000000010f127824 */ /* 0x000fc800078e0a12 */
[----:B------:R-:W-:-:S06]  /*1fc0*/  VIADD R21, R18, 0x7fe00000 ;  /* 0x7fe0000012157836 */ /* 0x000fcc0000000000 */
[----:B------:R-:W-:-:S10]  /*1fd0*/  DMUL R14, R16, R20 ;  /* 0x00000014100e7228 */ /* 0x000fd40000000000 */
[----:B------:R-:W-:-:S13]  /*1fe0*/  FSETP.GTU.AND P0, PT, |R15|, 1.469367938527859385e-39, PT ;  /* 0x001000000f00780b */ /* 0x000fda0003f0c200 */
[----:B------:R-:W-:Y:S05]  /*1ff0*/  @P0 BRA `(.L_x_28) ;  /* 0x0000000000840947 */ /* 0x000fea0003800000 */
[----:B------:R-:W-:Y:S01]  /*2000*/  DFMA R2, R16, -R2, R10 ;  /* 0x800000021002722b */ /* 0x000fe2000000000a */
[----:B------:R-:W-:-:S09]  /*2010*/  IMAD.MOV.U32 R20, RZ, RZ, RZ ;  /* 0x000000ffff147224 */ /* 0x000fd200078e00ff */
[C---:B------:R-:W-:Y:S02]  /*2020*/  FSETP.NEU.AND P0, PT, R3.reuse, RZ, PT ;  /* 0x000000ff0300720b */ /* 0x040fe40003f0d000 */
[----:B------:R-:W-:-:S04]  /*2030*/  LOP3.LUT R13, R3, 0x80000000, R13, 0x48, !PT ;  /* 0x80000000030d7812 */ /* 0x000fc800078e480d */
[----:B------:R-:W-:-:S07]  /*2040*/  LOP3.LUT R21, R13, R21, RZ, 0xfc, !PT ;  /* 0x000000150d157212 */ /* 0x000fce00078efcff */
[----:B------:R-:W-:Y:S05]  /*2050*/  @!P0 BRA `(.L_x_28) ;  /* 0x00000000006c8947 */ /* 0x000fea0003800000 */
[----:B------:R-:W-:Y:S02]  /*2060*/  IMAD.MOV R3, RZ, RZ, -R18 ;  /* 0x000000ffff037224 */ /* 0x000fe400078e0a12 */
[----:B------:R-:W-:-:S06]  /*2070*/  IMAD.MOV.U32 R2, RZ, RZ, RZ ;  /* 0x000000ffff027224 */ /* 0x000fcc00078e00ff */
[----:B------:R-:W-:Y:S02]  /*2080*/  DFMA R2, R14, -R2, R16 ;  /* 0x800000020e02722b */ /* 0x000fe40000000010 */
[----:B------:R-:W-:-:S04]  /*2090*/  DMUL.RP R16, R16, R20 ;  /* 0x0000001410107228 */ /* 0x000fc80000008000 */
[----:B------:R-:W-:-:S04]  /*20a0*/  IADD3 R2, PT, PT, -R18, -0x43300000, RZ ;  /* 0xbcd0000012027810 */ /* 0x000fc80007ffe1ff */
[----:B------:R-:W-:Y:S02]  /*20b0*/  FSETP.NEU.AND P0, PT, |R3|, R2, PT ;  /* 0x000000020300720b */ /* 0x000fe40003f0d200 */
[----:B------:R-:W-:Y:S02]  /*20c0*/  LOP3.LUT R13, R17, R13, RZ, 0x3c, !PT ;  /* 0x0000000d110d7212 */ /* 0x000fe400078e3cff */
[----:B------:R-:W-:Y:S02]  /*20d0*/  FSEL R14, R16, R14, !P0 ;  /* 0x0000000e100e7208 */ /* 0x000fe40004000000 */
[----:B------:R-:W-:Y:S01]  /*20e0*/  FSEL R15, R13, R15, !P0 ;  /* 0x0000000f0d0f7208 */ /* 0x000fe20004000000 */
[----:B------:R-:W-:Y:S06]  /*20f0*/  BRA `(.L_x_28) ;  /* 0x0000000000447947 */ /* 0x000fec0003800000 */
.L_x_27:
[----:B------:R-:W-:-:S14]  /*2100*/  DSETP.NAN.AND P0, PT, R12, R12, PT ;  /* 0x0000000c0c00722a */ /* 0x000fdc0003f08000 */
[----:B------:R-:W-:Y:S05]  /*2110*/  @P0 BRA `(.L_x_29) ;  /* 0x0000000000340947 */ /* 0x000fea0003800000 */
[----:B------:R-:W-:Y:S01]  /*2120*/  ISETP.NE.AND P0, PT, R20, R21, PT ;  /* 0x000000151400720c */ /* 0x000fe20003f05270 */
[----:B------:R-:W-:Y:S02]  /*2130*/  IMAD.MOV.U32 R14, RZ, RZ, 0x0 ;  /* 0x00000000ff0e7424 */ /* 0x000fe400078e00ff */
[----:B------:R-:W-:-:S10]  /*2140*/  IMAD.MOV.U32 R15, RZ, RZ, -0x80000 ;  /* 0xfff80000ff0f7424 */ /* 0x000fd400078e00ff */
[----:B------:R-:W-:Y:S05]  /*2150*/  @!P0 BRA `(.L_x_28) ;  /* 0x00000000002c8947 */ /* 0x000fea0003800000 */
[----:B------:R-:W-:Y:S02]  /*2160*/  ISETP.NE.AND P0, PT, R20, 0x7ff00000, PT ;  /* 0x7ff000001400780c */ /* 0x000fe40003f05270 */
[----:B------:R-:W-:Y:S02]  /*2170*/  LOP3.LUT R12, R13, 0x3fe00000, RZ, 0x3c, !PT ;  /* 0x3fe000000d0c7812 */ /* 0x000fe400078e3cff */
[----:B------:R-:W-:Y:S02]  /*2180*/  ISETP.EQ.OR P0, PT, R21, RZ, !P0 ;  /* 0x000000ff1500720c */ /* 0x000fe40004702670 */
[----:B------:R-:W-:-:S11]  /*2190*/  LOP3.LUT R15, R12, 0x80000000, RZ, 0xc0, !PT ;  /* 0x800000000c0f7812 */ /* 0x000fd600078ec0ff */
[----:B------:R-:W-:Y:S01]  /*21a0*/  @P0 LOP3.LUT R2, R15, 0x7ff00000, RZ, 0xfc, !PT ;  /* 0x7ff000000f020812 */ /* 0x000fe200078efcff */
[----:B------:R-:W-:Y:S02]  /*21b0*/  @!P0 IMAD.MOV.U32 R14, RZ, RZ, RZ ;  /* 0x000000ffff0e8224 */ /* 0x000fe400078e00ff */
[----:B------:R-:W-:Y:S02]  /*21c0*/  @P0 IMAD.MOV.U32 R14, RZ, RZ, RZ ;  /* 0x000000ffff0e0224 */ /* 0x000fe400078e00ff */
[----:B------:R-:W-:Y:S01]  /*21d0*/  @P0 IMAD.MOV.U32 R15, RZ, RZ, R2 ;  /* 0x000000ffff0f0224 */ /* 0x000fe200078e0002 */
[----:B------:R-:W-:Y:S06]  /*21e0*/  BRA `(.L_x_28) ;  /* 0x0000000000087947 */ /* 0x000fec0003800000 */
.L_x_29:
[----:B------:R-:W-:Y:S01]  /*21f0*/  LOP3.LUT R15, R13, 0x80000, RZ, 0xfc, !PT ;  /* 0x000800000d0f7812 */ /* 0x000fe200078efcff */
[----:B------:R-:W-:-:S07]  /*2200*/  IMAD.MOV.U32 R14, RZ, RZ, R12 ;  /* 0x000000ffff0e7224 */ /* 0x000fce00078e000c */
.L_x_28:
[----:B------:R-:W-:Y:S05]  /*2210*/  BSYNC.RECONVERGENT B2 ;  /* 0x0000000000027941 */ /* 0x000fea0003800200 */
.L_x_26:
[----:B------:R-:W-:Y:S02]  /*2220*/  IMAD.MOV.U32 R2, RZ, RZ, R0 ;  /* 0x000000ffff027224 */ /* 0x000fe400078e0000 */
[----:B------:R-:W-:-:S04]  /*2230*/  IMAD.MOV.U32 R3, RZ, RZ, 0x0 ;  /* 0x00000000ff037424 */ /* 0x000fc800078e00ff */
[----:B------:R-:W-:Y:S05]  /*2240*/  RET.REL.NODEC R2 `(_Z9JORkernelPdS_i) ;  /* 0xffffffdc026c7950 */ /* 0x000fea0003c3ffff */
.L_x_30:
[----:B------:R-:W-:-:S00]  /*2250*/  BRA `(.L_x_30) ;  /* 0xfffffffc00fc7947 */ /* 0x000fc0000383ffff */
[----:B------:R-:W-:-:S00]  /*2260*/  NOP ;  /* 0x0000000000007918 */ /* 0x000fc00000000000 */
        /* <DEDUP_REMOVED lines=9> */
.L_x_31:


//--------------------- .nv.shared.reserved.0     --------------------------
	.section	.nv.shared.reserved.0,"aw",@nobits
	.weak		__nv_reservedSMEM_offset_0_alias
	.size		__nv_reservedSMEM_offset_0_alias, 0, 64
	.other		__nv_reservedSMEM_offset_0_alias,@"STO_CUDA_RESERVED_SHARED STV_DEFAULT"
__nv_reservedSMEM_offset_0_alias:
	.zero		0
	.zero		64


//--------------------- .nv.constant0._Z9JORkernelPdS_i --------------------------
	.section	.nv.constant0._Z9JORkernelPdS_i,"a",@progbits
	.sectionflags	@""
	.align	4
.nv.constant0._Z9JORkernelPdS_i:
	.zero		916


//--------------------- SYMBOLS --------------------------

	.type		.nv.reservedSmem.offset0,@object
	.size		.nv.reservedSmem.offset0,0x4
